//
// Generated by NVIDIA NVVM Compiler
//
// Compiler Build ID: CL-36424714
// Cuda compilation tools, release 13.0, V13.0.88
// Based on NVVM 20.0.0
//

.version 9.0
.target sm_100
.address_size 64

	// .globl	_Z10add_kernelPfS_S_i

.visible .entry _Z10add_kernelPfS_S_i(
	.param .u64 .ptr .align 1 _Z10add_kernelPfS_S_i_param_0,
	.param .u64 .ptr .align 1 _Z10add_kernelPfS_S_i_param_1,
	.param .u64 .ptr .align 1 _Z10add_kernelPfS_S_i_param_2,
	.param .u32 _Z10add_kernelPfS_S_i_param_3
)
{
	.reg .b32 	%r<5>;
	.reg .b32 	%f<4>;
	.reg .b64 	%rd<11>;

	ld.param.u64 	%rd1, [_Z10add_kernelPfS_S_i_param_0];
	ld.param.u64 	%rd2, [_Z10add_kernelPfS_S_i_param_1];
	ld.param.u64 	%rd3, [_Z10add_kernelPfS_S_i_param_2];
	cvta.to.global.u64 	%rd4, %rd3;
	cvta.to.global.u64 	%rd5, %rd2;
	cvta.to.global.u64 	%rd6, %rd1;
	mov.u32 	%r1, %ctaid.x;
	mov.u32 	%r2, %ntid.x;
	mov.u32 	%r3, %tid.x;
	mad.lo.s32 	%r4, %r1, %r2, %r3;
	mul.wide.s32 	%rd7, %r4, 4;
	add.s64 	%rd8, %rd6, %rd7;
	ld.global.f32 	%f1, [%rd8];
	add.s64 	%rd9, %rd5, %rd7;
	ld.global.f32 	%f2, [%rd9];
	add.f32 	%f3, %f1, %f2;
	add.s64 	%rd10, %rd4, %rd7;
	st.global.f32 	[%rd10], %f3;
	ret;

}
	// .globl	_Z13single_kernelPfS_i
.visible .entry _Z13single_kernelPfS_i(
	.param .u64 .ptr .align 1 _Z13single_kernelPfS_i_param_0,
	.param .u64 .ptr .align 1 _Z13single_kernelPfS_i_param_1,
	.param .u32 _Z13single_kernelPfS_i_param_2
)
{
	.reg .b32 	%r<5>;
	.reg .b32 	%f<2>;
	.reg .b64 	%rd<8>;

	ld.param.u64 	%rd1, [_Z13single_kernelPfS_i_param_0];
	ld.param.u64 	%rd2, [_Z13single_kernelPfS_i_param_1];
	cvta.to.global.u64 	%rd3, %rd2;
	cvta.to.global.u64 	%rd4, %rd1;
	mov.u32 	%r1, %ctaid.x;
	mov.u32 	%r2, %ntid.x;
	mov.u32 	%r3, %tid.x;
	mad.lo.s32 	%r4, %r1, %r2, %r3;
	mul.wide.s32 	%rd5, %r4, 4;
	add.s64 	%rd6, %rd4, %rd5;
	ld.global.f32 	%f1, [%rd6];
	add.s64 	%rd7, %rd3, %rd5;
	st.global.f32 	[%rd7], %f1;
	ret;

}


// ===== COMPILED SASS (sm_100) =====

	.target	sm_100

	.elftype	@"ET_EXEC"


//--------------------- .note.nv.tkinfo           --------------------------
	.section	.note.nv.tkinfo,"",@"SHT_NOTE"
	.sectionflags	@"SHF_NOTE_NV_TKINFO"
	.tkinfo
        /*0018*/ 	.word	0x00000002
        /*0030*/ 	.string	""
        /*0030*/ 	.string	"ptxas"
        /*0030*/ 	.string	"Cuda compilation tools, release 13.0, V13.0.88"
        /*0030*/ 	.string	"Build cuda_13.0.r13.0/compiler.36424714_0"
        /*0030*/ 	.string	"-arch sm_100 -m 64 "



//--------------------- .note.nv.cuinfo           --------------------------
	.section	.note.nv.cuinfo,"",@"SHT_NOTE"
	.sectionflags	@"SHF_NOTE_NV_CUINFO"
        /*0018*/ 	.short	0x0002
        /*001a*/ 	.short	0x0064
        /*001c*/ 	.short	0x0082
	.zero		2


//--------------------- .nv.info                  --------------------------
	.section	.nv.info,"",@"SHT_CUDA_INFO"
	.align	4


	//----- nvinfo : EIATTR_REGCOUNT
	.align		4
        /*0000*/ 	.byte	0x04, 0x2f
        /*0002*/ 	.short	(.L_1 - .L_0)
	.align		4
.L_0:
        /*0004*/ 	.word	index@(_Z10add_kernelPfS_S_i)
        /*0008*/ 	.word	0x0000000c


	//----- nvinfo : EIATTR_FRAME_SIZE
	.align		4
.L_1:
        /*000c*/ 	.byte	0x04, 0x11
        /*000e*/ 	.short	(.L_3 - .L_2)
	.align		4
.L_2:
        /*0010*/ 	.word	index@(_Z10add_kernelPfS_S_i)
        /*0014*/ 	.word	0x00000000


	//----- nvinfo : EIATTR_REGCOUNT
	.align		4
.L_3:
        /*0018*/ 	.byte	0x04, 0x2f
        /*001a*/ 	.short	(.L_5 - .L_4)
	.align		4
.L_4:
        /*001c*/ 	.word	index@(_Z13single_kernelPfS_i)
        /*0020*/ 	.word	0x0000000a


	//----- nvinfo : EIATTR_FRAME_SIZE
	.align		4
.L_5:
        /*0024*/ 	.byte	0x04, 0x11
        /*0026*/ 	.short	(.L_7 - .L_6)
	.align		4
.L_6:
        /*0028*/ 	.word	index@(_Z13single_kernelPfS_i)
        /*002c*/ 	.word	0x00000000


	//----- nvinfo : EIATTR_MIN_STACK_SIZE
	.align		4
.L_7:
        /*0030*/ 	.byte	0x04, 0x12
        /*0032*/ 	.short	(.L_9 - .L_8)
	.align		4
.L_8:
        /*0034*/ 	.word	index@(_Z13single_kernelPfS_i)
        /*0038*/ 	.word	0x00000000


	//----- nvinfo : EIATTR_MIN_STACK_SIZE
	.align		4
.L_9:
        /*003c*/ 	.byte	0x04, 0x12
        /*003e*/ 	.short	(.L_11 - .L_10)
	.align		4
.L_10:
        /*0040*/ 	.word	index@(_Z10add_kernelPfS_S_i)
        /*0044*/ 	.word	0x00000000
.L_11:


//--------------------- .nv.compat                --------------------------
	.section	.nv.compat,"",@"SHT_CUDA_COMPAT_INFO"
	.align	4
        /*0000*/ 	.byte	0x02, 0x09, 0x00, 0x00, 0x02, 0x02, 0x01, 0x00, 0x02, 0x05, 0x05, 0x00, 0x03, 0x07, 0x01, 0x01
        /*0010*/ 	.byte	0x02, 0x03, 0x00, 0x00, 0x02, 0x06, 0x01, 0x00, 0x04, 0x0b, 0x08, 0x00, 0x09, 0x00, 0x00, 0x00
        /*0020*/ 	.byte	0x00, 0x00, 0x00, 0x00


//--------------------- .nv.info._Z13single_kernelPfS_i --------------------------
	.section	.nv.info._Z13single_kernelPfS_i,"",@"SHT_CUDA_INFO"
	.sectionflags	@""
	.align	4


	//----- nvinfo : EIATTR_CUDA_API_VERSION
	.align		4
        /*0000*/ 	.byte	0x04, 0x37
        /*0002*/ 	.short	(.L_13 - .L_12)
.L_12:
        /*0004*/ 	.word	0x00000082


	//----- nvinfo : EIATTR_KPARAM_INFO
	.align		4
.L_13:
        /*0008*/ 	.byte	0x04, 0x17
        /*000a*/ 	.short	(.L_15 - .L_14)
.L_14:
        /*000c*/ 	.word	0x00000000
        /*0010*/ 	.short	0x0002
        /*0012*/ 	.short	0x0010
        /*0014*/ 	.byte	0x00, 0xf0, 0x11, 0x00


	//----- nvinfo : EIATTR_KPARAM_INFO
	.align		4
.L_15:
        /*0018*/ 	.byte	0x04, 0x17
        /*001a*/ 	.short	(.L_17 - .L_16)
.L_16:
        /*001c*/ 	.word	0x00000000
        /*0020*/ 	.short	0x0001
        /*0022*/ 	.short	0x0008
        /*0024*/ 	.byte	0x00, 0xf5, 0x21, 0x00


	//----- nvinfo : EIATTR_KPARAM_INFO
	.align		4
.L_17:
        /*0028*/ 	.byte	0x04, 0x17
        /*002a*/ 	.short	(.L_19 - .L_18)
.L_18:
        /*002c*/ 	.word	0x00000000
        /*0030*/ 	.short	0x0000
        /*0032*/ 	.short	0x0000
        /*0034*/ 	.byte	0x00, 0xf5, 0x21, 0x00


	//----- nvinfo : EIATTR_SPARSE_MMA_MASK
	.align		4
.L_19:
        /*0038*/ 	.byte	0x03, 0x50
        /*003a*/ 	.short	0x0000


	//----- nvinfo : EIATTR_MAXREG_COUNT
	.align		4
        /*003c*/ 	.byte	0x03, 0x1b
        /*003e*/ 	.short	0x00ff


	//----- nvinfo : EIATTR_MERCURY_ISA_VERSION
	.align		4
        /*0040*/ 	.byte	0x03, 0x5f
        /*0042*/ 	.short	0x0101


	//----- nvinfo : EIATTR_VRC_CTA_INIT_COUNT
	.align		4
        /*0044*/ 	.byte	0x02, 0x4a
	.zero		1
	.zero		1


	//----- nvinfo : EIATTR_EXIT_INSTR_OFFSETS
	.align		4
        /*0048*/ 	.byte	0x04, 0x1c
        /*004a*/ 	.short	(.L_21 - .L_20)


	//   ....[0]....
.L_20:
        /*004c*/ 	.word	0x000000c0


	//----- nvinfo : EIATTR_CBANK_PARAM_SIZE
	.align		4
.L_21:
        /*0050*/ 	.byte	0x03, 0x19
        /*0052*/ 	.short	0x0014


	//----- nvinfo : EIATTR_PARAM_CBANK
	.align		4
        /*0054*/ 	.byte	0x04, 0x0a
        /*0056*/ 	.short	(.L_23 - .L_22)
	.align		4
.L_22:
        /*0058*/ 	.word	index@(.nv.constant0._Z13single_kernelPfS_i)
        /*005c*/ 	.short	0x0380
        /*005e*/ 	.short	0x0014


	//----- nvinfo : EIATTR_SW_WAR
	.align		4
.L_23:
        /*0060*/ 	.byte	0x04, 0x36
        /*0062*/ 	.short	(.L_25 - .L_24)
.L_24:
        /*0064*/ 	.word	0x00000008
.L_25:


//--------------------- .nv.info._Z10add_kernelPfS_S_i --------------------------
	.section	.nv.info._Z10add_kernelPfS_S_i,"",@"SHT_CUDA_INFO"
	.sectionflags	@""
	.align	4


	//----- nvinfo : EIATTR_CUDA_API_VERSION
	.align		4
        /*0000*/ 	.byte	0x04, 0x37
        /*0002*/ 	.short	(.L_27 - .L_26)
.L_26:
        /*0004*/ 	.word	0x00000082


	//----- nvinfo : EIATTR_KPARAM_INFO
	.align		4
.L_27:
        /*0008*/ 	.byte	0x04, 0x17
        /*000a*/ 	.short	(.L_29 - .L_28)
.L_28:
        /*000c*/ 	.word	0x00000000
        /*0010*/ 	.short	0x0003
        /*0012*/ 	.short	0x0018
        /*0014*/ 	.byte	0x00, 0xf0, 0x11, 0x00


	//----- nvinfo : EIATTR_KPARAM_INFO
	.align		4
.L_29:
        /*0018*/ 	.byte	0x04, 0x17
        /*001a*/ 	.short	(.L_31 - .L_30)
.L_30:
        /*001c*/ 	.word	0x00000000
        /*0020*/ 	.short	0x0002
        /*0022*/ 	.short	0x0010
        /*0024*/ 	.byte	0x00, 0xf5, 0x21, 0x00


	//----- nvinfo : EIATTR_KPARAM_INFO
	.align		4
.L_31:
        /*0028*/ 	.byte	0x04, 0x17
        /*002a*/ 	.short	(.L_33 - .L_32)
.L_32:
        /*002c*/ 	.word	0x00000000
        /*0030*/ 	.short	0x0001
        /*0032*/ 	.short	0x0008
        /*0034*/ 	.byte	0x00, 0xf5, 0x21, 0x00


	//----- nvinfo : EIATTR_KPARAM_INFO
	.align		4
.L_33:
        /*0038*/ 	.byte	0x04, 0x17
        /*003a*/ 	.short	(.L_35 - .L_34)
.L_34:
        /*003c*/ 	.word	0x00000000
        /*0040*/ 	.short	0x0000
        /*0042*/ 	.short	0x0000
        /*0044*/ 	.byte	0x00, 0xf5, 0x21, 0x00


	//----- nvinfo : EIATTR_SPARSE_MMA_MASK
	.align		4
.L_35:
        /*0048*/ 	.byte	0x03, 0x50
        /*004a*/ 	.short	0x0000


	//----- nvinfo : EIATTR_MAXREG_COUNT
	.align		4
        /*004c*/ 	.byte	0x03, 0x1b
        /*004e*/ 	.short	0x00ff


	//----- nvinfo : EIATTR_MERCURY_ISA_VERSION
	.align		4
        /*0050*/ 	.byte	0x03, 0x5f
        /*0052*/ 	.short	0x0101


	//----- nvinfo : EIATTR_VRC_CTA_INIT_COUNT
	.align		4
        /*0054*/ 	.byte	0x02, 0x4a
	.zero		1
	.zero		1


	//----- nvinfo : EIATTR_EXIT_INSTR_OFFSETS
	.align		4
        /*0058*/ 	.byte	0x04, 0x1c
        /*005a*/ 	.short	(.L_37 - .L_36)


	//   ....[0]....
.L_36:
        /*005c*/ 	.word	0x00000100


	//----- nvinfo : EIATTR_CBANK_PARAM_SIZE
	.align		4
.L_37:
        /*0060*/ 	.byte	0x03, 0x19
        /*0062*/ 	.short	0x001c


	//----- nvinfo : EIATTR_PARAM_CBANK
	.align		4
        /*0064*/ 	.byte	0x04, 0x0a
        /*0066*/ 	.short	(.L_39 - .L_38)
	.align		4
.L_38:
        /*0068*/ 	.word	index@(.nv.constant0._Z10add_kernelPfS_S_i)
        /*006c*/ 	.short	0x0380
        /*006e*/ 	.short	0x001c


	//----- nvinfo : EIATTR_SW_WAR
	.align		4
.L_39:
        /*0070*/ 	.byte	0x04, 0x36
        /*0072*/ 	.short	(.L_41 - .L_40)
.L_40:
        /*0074*/ 	.word	0x00000008
.L_41:


//--------------------- .nv.callgraph             --------------------------
	.section	.nv.callgraph,"",@"SHT_CUDA_CALLGRAPH"
	.align	4
	.sectionentsize	8
	.align		4
        /*0000*/ 	.word	0x00000000
	.align		4
        /*0004*/ 	.word	0xffffffff
	.align		4
        /*0008*/ 	.word	0x00000000
	.align		4
        /*000c*/ 	.word	0xfffffffe
	.align		4
        /*0010*/ 	.word	0x00000000
	.align		4
        /*0014*/ 	.word	0xfffffffd
	.align		4
        /*0018*/ 	.word	0x00000000
	.align		4
        /*001c*/ 	.word	0xfffffffc


//--------------------- .text._Z13single_kernelPfS_i --------------------------
	.section	.text._Z13single_kernelPfS_i,"ax",@progbits
	.align	128
        .global         _Z13single_kernelPfS_i
        .type           _Z13single_kernelPfS_i,@function
        .size           _Z13single_kernelPfS_i,(.L_x_2 - _Z13single_kernelPfS_i)
        .other          _Z13single_kernelPfS_i,@"STO_CUDA_ENTRY STV_DEFAULT"
_Z13single_kernelPfS_i:
.text._Z13single_kernelPfS_i:
[----:B------:R-:W-:Y:S01]  /*0000*/  LDC R1, c[0x0][0x37c] ;  /* 0x0000df00ff017b82 */ /* 0x000fe20000000800 */
[----:B------:R-:W0:Y:S07]  /*0010*/  S2R R0, SR_TID.X ;  /* 0x0000000000007919 */ /* 0x000e2e0000002100 */
[----:B------:R-:W0:Y:S01]  /*0020*/  S2UR UR6, SR_CTAID.X ;  /* 0x00000000000679c3 */ /* 0x000e220000002500 */
[----:B------:R-:W1:Y:S07]  /*0030*/  LDCU.64 UR4, c[0x0][0x358] ;  /* 0x00006b00ff0477ac */ /* 0x000e6e0008000a00 */
[----:B------:R-:W0:Y:S08]  /*0040*/  LDC R7, c[0x0][0x360] ;  /* 0x0000d800ff077b82 */ /* 0x000e300000000800 */
[----:B------:R-:W2:Y:S08]  /*0050*/  LDC.64 R2, c[0x0][0x380] ;  /* 0x0000e000ff027b82 */ /* 0x000eb00000000a00 */
[----:B------:R-:W3:Y:S01]  /*0060*/  LDC.64 R4, c[0x0][0x388] ;  /* 0x0000e200ff047b82 */ /* 0x000ee20000000a00 */
[----:B0-----:R-:W-:-:S04]  /*0070*/  IMAD R7, R7, UR6, R0 ;  /* 0x0000000607077c24 */ /* 0x001fc8000f8e0200 */
[----:B--2---:R-:W-:-:S06]  /*0080*/  IMAD.WIDE R2, R7, 0x4, R2 ;  /* 0x0000000407027825 */ /* 0x004fcc00078e0202 */
[----:B-1----:R-:W2:Y:S01]  /*0090*/  LDG.E R3, desc[UR4][R2.64] ;  /* 0x0000000402037981 */ /* 0x002ea2000c1e1900 */
[----:B---3--:R-:W-:-:S05]  /*00a0*/  IMAD.WIDE R4, R7, 0x4, R4 ;  /* 0x0000000407047825 */ /* 0x008fca00078e0204 */
[----:B--2---:R-:W-:Y:S01]  /*00b0*/  STG.E desc[UR4][R4.64], R3 ;  /* 0x0000000304007986 */ /* 0x004fe2000c101904 */
[----:B------:R-:W-:Y:S05]  /*00c0*/  EXIT ;  /* 0x000000000000794d */ /* 0x000fea0003800000 */
.L_x_0:
[----:B------:R-:W-:-:S00]  /*00d0*/  BRA `(.L_x_0) ;  /* 0xfffffffc00fc7947 */ /* 0x000fc0000383ffff */
[----:B------:R-:W-:-:S00]  /*00e0*/  NOP ;  /* 0x0000000000007918 */ /* 0x000fc00000000000 */
        /* <DEDUP_REMOVED lines=9> */
.L_x_2:


//--------------------- .text._Z10add_kernelPfS_S_i --------------------------
	.section	.text._Z10add_kernelPfS_S_i,"ax",@progbits
	.align	128
        .global         _Z10add_kernelPfS_S_i
        .type           _Z10add_kernelPfS_S_i,@function
        .size           _Z10add_kernelPfS_S_i,(.L_x_3 - _Z10add_kernelPfS_S_i)
        .other          _Z10add_kernelPfS_S_i,@"STO_CUDA_ENTRY STV_DEFAULT"
_Z10add_kernelPfS_S_i:
.text._Z10add_kernelPfS_S_i:
[----:B------:R-:W-:Y:S01]  /*0000*/  LDC R1, c[0x0][0x37c] ;  /* 0x0000df00ff017b82 */ /* 0x000fe20000000800 */
[----:B------:R-:W0:Y:S07]  /*0010*/  S2R R0, SR_TID.X ;  /* 0x0000000000007919 */ /* 0x000e2e0000002100 */
[----:B------:R-:W0:Y:S01]  /*0020*/  S2UR UR6, SR_CTAID.X ;  /* 0x00000000000679c3 */ /* 0x000e220000002500 */
[----:B------:R-:W1:Y:S07]  /*0030*/  LDCU.64 UR4, c[0x0][0x358] ;  /* 0x00006b00ff0477ac */ /* 0x000e6e0008000a00 */
[----:B------:R-:W0:Y:S08]  /*0040*/  LDC R9, c[0x0][0x360] ;  /* 0x0000d800ff097b82 */ /* 0x000e300000000800 */
[----:B------:R-:W2:Y:S08]  /*0050*/  LDC.64 R2, c[0x0][0x380] ;  /* 0x0000e000ff027b82 */ /* 0x000eb00000000a00 */
[----:B------:R-:W3:Y:S01]  /*0060*/  LDC.64 R4, c[0x0][0x388] ;  /* 0x0000e200ff047b82 */ /* 0x000ee20000000a00 */
[----:B0-----:R-:W-:-:S07]  /*0070*/  IMAD R9, R9, UR6, R0 ;  /* 0x0000000609097c24 */ /* 0x001fce000f8e0200 */
[----:B------:R-:W0:Y:S01]  /*0080*/  LDC.64 R6, c[0x0][0x390] ;  /* 0x0000e400ff067b82 */ /* 0x000e220000000a00 */
[----:B--2---:R-:W-:-:S06]  /*0090*/  IMAD.WIDE R2, R9, 0x4, R2 ;  /* 0x0000000409027825 */ /* 0x004fcc00078e0202 */
[----:B-1----:R-:W2:Y:S01]  /*00a0*/  LDG.E R2, desc[UR4][R2.64] ;  /* 0x0000000402027981 */ /* 0x002ea2000c1e1900 */
[----:B---3--:R-:W-:-:S06]  /*00b0*/  IMAD.WIDE R4, R9, 0x4, R4 ;  /* 0x0000000409047825 */ /* 0x008fcc00078e0204 */
[----:B------:R-:W2:Y:S01]  /*00c0*/  LDG.E R5, desc[UR4][R4.64] ;  /* 0x0000000404057981 */ /* 0x000ea2000c1e1900 */
[----:B0-----:R-:W-:-:S04]  /*00d0*/  IMAD.WIDE R6, R9, 0x4, R6 ;  /* 0x0000000409067825 */ /* 0x001fc800078e0206 */
[----:B--2---:R-:W-:-:S05]  /*00e0*/  FADD R9, R2, R5 ;  /* 0x0000000502097221 */ /* 0x004fca0000000000 */
[----:B------:R-:W-:Y:S01]  /*00f0*/  STG.E desc[UR4][R6.64], R9 ;  /* 0x0000000906007986 */ /* 0x000fe2000c101904 */
[----:B------:R-:W-:Y:S05]  /*0100*/  EXIT ;  /* 0x000000000000794d */ /* 0x000fea0003800000 */
.L_x_1:
        /* <DEDUP_REMOVED lines=15> */
.L_x_3:


//--------------------- .nv.shared.reserved.0     --------------------------
	.section	.nv.shared.reserved.0,"aw",@nobits
	.weak		__nv_reservedSMEM_offset_0_alias
	.size		__nv_reservedSMEM_offset_0_alias, 0, 64
	.other		__nv_reservedSMEM_offset_0_alias,@"STO_CUDA_RESERVED_SHARED STV_DEFAULT"
__nv_reservedSMEM_offset_0_alias:
	.zero		0
	.zero		64


//--------------------- .nv.constant0._Z13single_kernelPfS_i --------------------------
	.section	.nv.constant0._Z13single_kernelPfS_i,"a",@progbits
	.sectionflags	@""
	.align	4
.nv.constant0._Z13single_kernelPfS_i:
	.zero		916


//--------------------- .nv.constant0._Z10add_kernelPfS_S_i --------------------------
	.section	.nv.constant0._Z10add_kernelPfS_S_i,"a",@progbits
	.sectionflags	@""
	.align	4
.nv.constant0._Z10add_kernelPfS_S_i:
	.zero		924


//--------------------- SYMBOLS --------------------------

	.type		.nv.reservedSmem.offset0,@object
	.size		.nv.reservedSmem.offset0,0x4
